	.headerflags	@"EF_CUDA_TEXMODE_UNIFIED EF_CUDA_64BIT_ADDRESS EF_CUDA_ACCELERATORS EF_CUDA_SM90 EF_CUDA_VIRTUAL_SM(EF_CUDA_SM90)"
	.elftype	@"ET_EXEC"


//--------------------- .nv.info                  --------------------------
	.section	.nv.info,"",@"SHT_CUDA_INFO"
	.align	4


	//----- nvinfo : EIATTR_REGCOUNT
	.align		4
        /*0000*/ 	.byte	0x04, 0x2f
        /*0002*/ 	.short	(.L_1 - .L_0)
	.align		4
.L_0:
        /*0004*/ 	.word	index@(triton_poi_fused_convolution_14)
        /*0008*/ 	.word	0x00000026


	//----- nvinfo : EIATTR_MIN_STACK_SIZE
	.align		4
.L_1:
        /*000c*/ 	.byte	0x04, 0x12
        /*000e*/ 	.short	(.L_3 - .L_2)
	.align		4
.L_2:
        /*0010*/ 	.word	index@(triton_poi_fused_convolution_14)
        /*0014*/ 	.word	0x00000000


	//----- nvinfo : EIATTR_FRAME_SIZE
	.align		4
.L_3:
        /*0018*/ 	.byte	0x04, 0x11
        /*001a*/ 	.short	(.L_5 - .L_4)
	.align		4
.L_4:
        /*001c*/ 	.word	index@(triton_poi_fused_convolution_14)
        /*0020*/ 	.word	0x00000000


	//----- nvinfo : EIATTR_MIN_STACK_SIZE
	.align		4
.L_5:
        /*0024*/ 	.byte	0x04, 0x12
        /*0026*/ 	.short	(.L_7 - .L_6)
	.align		4
.L_6:
        /*0028*/ 	.word	index@(triton_poi_fused_convolution_14)
        /*002c*/ 	.word	0x00000000
.L_7:


//--------------------- .nv.info.triton_poi_fused_convolution_14 --------------------------
	.section	.nv.info.triton_poi_fused_convolution_14,"",@"SHT_CUDA_INFO"
	.sectionflags	@""
	.align	4


	//----- nvinfo : EIATTR_CUDA_API_VERSION
	.align		4
        /*0000*/ 	.byte	0x04, 0x37
        /*0002*/ 	.short	(.L_9 - .L_8)
.L_8:
        /*0004*/ 	.word	0x0000007c


	//----- nvinfo : EIATTR_KPARAM_INFO
	.align		4
.L_9:
        /*0008*/ 	.byte	0x04, 0x17
        /*000a*/ 	.short	(.L_11 - .L_10)
.L_10:
        /*000c*/ 	.word	0x00000000
        /*0010*/ 	.short	0x0004
        /*0012*/ 	.short	0x001c
        /*0014*/ 	.byte	0x00, 0xf0, 0x11, 0x00


	//----- nvinfo : EIATTR_KPARAM_INFO
	.align		4
.L_11:
        /*0018*/ 	.byte	0x04, 0x17
        /*001a*/ 	.short	(.L_13 - .L_12)
.L_12:
        /*001c*/ 	.word	0x00000000
        /*0020*/ 	.short	0x0003
        /*0022*/ 	.short	0x0018
        /*0024*/ 	.byte	0x00, 0xf0, 0x11, 0x00


	//----- nvinfo : EIATTR_KPARAM_INFO
	.align		4
.L_13:
        /*0028*/ 	.byte	0x04, 0x17
        /*002a*/ 	.short	(.L_15 - .L_14)
.L_14:
        /*002c*/ 	.word	0x00000000
        /*0030*/ 	.short	0x0002
        /*0032*/ 	.short	0x0010
        /*0034*/ 	.byte	0x00, 0xf4, 0x21, 0x00


	//----- nvinfo : EIATTR_KPARAM_INFO
	.align		4
.L_15:
        /*0038*/ 	.byte	0x04, 0x17
        /*003a*/ 	.short	(.L_17 - .L_16)
.L_16:
        /*003c*/ 	.word	0x00000000
        /*0040*/ 	.short	0x0001
        /*0042*/ 	.short	0x0008
        /*0044*/ 	.byte	0x00, 0xf4, 0x21, 0x00


	//----- nvinfo : EIATTR_KPARAM_INFO
	.align		4
.L_17:
        /*0048*/ 	.byte	0x04, 0x17
        /*004a*/ 	.short	(.L_19 - .L_18)
.L_18:
        /*004c*/ 	.word	0x00000000
        /*0050*/ 	.short	0x0000
        /*0052*/ 	.short	0x0000
        /*0054*/ 	.byte	0x00, 0xf4, 0x21, 0x00


	//----- nvinfo : EIATTR_SPARSE_MMA_MASK
	.align		4
.L_19:
        /*0058*/ 	.byte	0x03, 0x50
        /*005a*/ 	.short	0x0000


	//----- nvinfo : EIATTR_MAXREG_COUNT
	.align		4
        /*005c*/ 	.byte	0x03, 0x1b
        /*005e*/ 	.short	0x00ff


	//----- nvinfo : EIATTR_EXIT_INSTR_OFFSETS
	.align		4
        /*0060*/ 	.byte	0x04, 0x1c
        /*0062*/ 	.short	(.L_21 - .L_20)


	//   ....[0]....
.L_20:
        /*0064*/ 	.word	0x00000a60


	//   ....[1]....
        /*0068*/ 	.word	0x00000a80


	//----- nvinfo : EIATTR_REQNTID
	.align		4
.L_21:
        /*006c*/ 	.byte	0x04, 0x10
        /*006e*/ 	.short	(.L_23 - .L_22)
.L_22:
        /*0070*/ 	.word	0x00000100
        /*0074*/ 	.word	0x00000001
        /*0078*/ 	.word	0x00000001


	//----- nvinfo : EIATTR_CBANK_PARAM_SIZE
	.align		4
.L_23:
        /*007c*/ 	.byte	0x03, 0x19
        /*007e*/ 	.short	0x0020


	//----- nvinfo : EIATTR_PARAM_CBANK
	.align		4
        /*0080*/ 	.byte	0x04, 0x0a
        /*0082*/ 	.short	(.L_25 - .L_24)
	.align		4
.L_24:
        /*0084*/ 	.word	index@(.nv.constant0.triton_poi_fused_convolution_14)
        /*0088*/ 	.short	0x0210
        /*008a*/ 	.short	0x0020


	//----- nvinfo : EIATTR_SW_WAR
	.align		4
.L_25:
        /*008c*/ 	.byte	0x04, 0x36
        /*008e*/ 	.short	(.L_27 - .L_26)
.L_26:
        /*0090*/ 	.word	0x00000008
.L_27:


//--------------------- .nv.callgraph             --------------------------
	.section	.nv.callgraph,"",@"SHT_CUDA_CALLGRAPH"
	.align	4
	.sectionentsize	8
	.align		4
        /*0000*/ 	.word	0x00000000
	.align		4
        /*0004*/ 	.word	0xffffffff
	.align		4
        /*0008*/ 	.word	0x00000000
	.align		4
        /*000c*/ 	.word	0xfffffffe
	.align		4
        /*0010*/ 	.word	0x00000000
	.align		4
        /*0014*/ 	.word	0xfffffffd
	.align		4
        /*0018*/ 	.word	0x00000000
	.align		4
        /*001c*/ 	.word	0xfffffffc


//--------------------- .text.triton_poi_fused_convolution_14 --------------------------
	.section	.text.triton_poi_fused_convolution_14,"ax",@progbits
	.align	128
        .global         triton_poi_fused_convolution_14
        .type           triton_poi_fused_convolution_14,@function
        .size           triton_poi_fused_convolution_14,(.L_x_1 - triton_poi_fused_convolution_14)
        .other          triton_poi_fused_convolution_14,@"STO_CUDA_ENTRY STV_DEFAULT"
triton_poi_fused_convolution_14:
.text.triton_poi_fused_convolution_14:
[----:B------:R-:W0:Y:S01]  /*0000*/  LDC R1, c[0x0][0x28] ;  /* 0x00000a00ff017b82 */ /* 0x000e220000000800 */
[----:B------:R-:W1:Y:S07]  /*0010*/  S2R R0, SR_TID.X ;  /* 0x0000000000007919 */ /* 0x000e6e0000002100 */
[----:B------:R-:W2:Y:S01]  /*0020*/  S2UR UR4, SR_CTAID.Y ;  /* 0x00000000000479c3 */ /* 0x000ea20000002600 */
[----:B------:R-:W-:Y:S01]  /*0030*/  HFMA2.MMA R25, -RZ, RZ, 0, 0 ;  /* 0x00000000ff197435 */ /* 0x000fe200000001ff */
[----:B------:R-:W3:Y:S06]  /*0040*/  S2R R5, SR_CTAID.X ;  /* 0x0000000000057919 */ /* 0x000eec0000002500 */
[----:B------:R-:W4:Y:S08]  /*0050*/  LDC.64 R22, c[0x0][0x218] ;  /* 0x00008600ff167b82 */ /* 0x000f300000000a00 */
[----:B------:R-:W5:Y:S01]  /*0060*/  LDC.64 R18, c[0x0][0x210] ;  /* 0x00008400ff127b82 */ /* 0x000f620000000a00 */
[----:B--2---:R-:W-:Y:S01]  /*0070*/  USHF.L.U32 UR4, UR4, 0x6, URZ ;  /* 0x0000000604047899 */ /* 0x004fe2000800063f */
[----:B-1----:R-:W-:-:S02]  /*0080*/  SHF.R.U32.HI R24, RZ, 0x4, R0 ;  /* 0x00000004ff187819 */ /* 0x002fc40000011600 */
[----:B------:R-:W-:Y:S02]  /*0090*/  SHF.L.U32 R0, R0, 0x2, RZ ;  /* 0x0000000200007819 */ /* 0x000fe400000006ff */
[----:B------:R-:W-:Y:S02]  /*00a0*/  SGXT.U32 R24, R24, 0x4 ;  /* 0x000000041818781a */ /* 0x000fe40000000000 */
[----:B------:R-:W-:Y:S02]  /*00b0*/  LOP3.LUT R0, R0, 0x3c, RZ, 0xc0, !PT ;  /* 0x0000003c00007812 */ /* 0x000fe400078ec0ff */
[----:B------:R-:W-:Y:S01]  /*00c0*/  LOP3.LUT R24, R24, UR4, RZ, 0xfc, !PT ;  /* 0x0000000418187c12 */ /* 0x000fe2000f8efcff */
[----:B------:R-:W-:Y:S01]  /*00d0*/  ULDC.64 UR4, c[0x0][0x208] ;  /* 0x0000820000047ab9 */ /* 0x000fe20000000a00 */
[----:B---3--:R-:W-:Y:S02]  /*00e0*/  LEA R5, R5, R0, 0x6 ;  /* 0x0000000005057211 */ /* 0x008fe400078e30ff */
[C---:B------:R-:W-:Y:S01]  /*00f0*/  LOP3.LUT R2, R24.reuse, 0x10, RZ, 0xfc, !PT ;  /* 0x0000001018027812 */ /* 0x040fe200078efcff */
[C---:B------:R-:W-:Y:S01]  /*0100*/  IMAD.HI R3, R24.reuse, 0x6bca1af3, RZ ;  /* 0x6bca1af318037827 */ /* 0x040fe200078e02ff */
[----:B------:R-:W-:-:S02]  /*0110*/  LOP3.LUT R20, R24, 0x20, RZ, 0xfc, !PT ;  /* 0x0000002018147812 */ /* 0x000fc400078efcff */
[C---:B------:R-:W-:Y:S01]  /*0120*/  ISETP.GE.AND P0, PT, R24.reuse, 0x4c, PT ;  /* 0x0000004c1800780c */ /* 0x040fe20003f06270 */
[----:B------:R-:W-:Y:S01]  /*0130*/  IMAD.HI R6, R24, 0x6bca1af3, RZ ;  /* 0x6bca1af318067827 */ /* 0x000fe200078e02ff */
[----:B------:R-:W-:Y:S02]  /*0140*/  SHF.R.U32.HI R0, RZ, 0x1f, R3 ;  /* 0x0000001fff007819 */ /* 0x000fe40000011603 */
[C---:B------:R-:W-:Y:S01]  /*0150*/  ISETP.GE.AND P1, PT, R2.reuse, 0x4c, PT ;  /* 0x0000004c0200780c */ /* 0x040fe20003f26270 */
[----:B------:R-:W-:Y:S01]  /*0160*/  IMAD.HI R8, R2, 0x6bca1af3, RZ ;  /* 0x6bca1af302087827 */ /* 0x000fe200078e02ff */
[----:B------:R-:W-:Y:S02]  /*0170*/  SHF.R.U32.HI R9, RZ, 0x1f, R6 ;  /* 0x0000001fff097819 */ /* 0x000fe40000011606 */
[----:B------:R-:W-:Y:S01]  /*0180*/  LEA.HI.SX32 R7, R3, R0, 0x1d ;  /* 0x0000000003077211 */ /* 0x000fe200078feaff */
[----:B------:R-:W-:Y:S01]  /*0190*/  IMAD.HI R10, R20, 0x6bca1af3, RZ ;  /* 0x6bca1af3140a7827 */ /* 0x000fe200078e02ff */
[----:B------:R-:W-:-:S02]  /*01a0*/  SHF.R.U32.HI R3, RZ, 0x1f, R8 ;  /* 0x0000001fff037819 */ /* 0x000fc40000011608 */
[----:B------:R-:W-:Y:S01]  /*01b0*/  LEA.HI.SX32 R11, R6, R9, 0x1d ;  /* 0x00000009060b7211 */ /* 0x000fe200078feaff */
[----:B------:R-:W-:Y:S01]  /*01c0*/  IMAD.HI R4, R2, 0x6bca1af3, RZ ;  /* 0x6bca1af302047827 */ /* 0x000fe200078e02ff */
[----:B------:R-:W-:Y:S02]  /*01d0*/  SHF.R.U32.HI R13, RZ, 0x1f, R10 ;  /* 0x0000001fff0d7819 */ /* 0x000fe4000001160a */
[----:B------:R-:W-:Y:S01]  /*01e0*/  LEA.HI.SX32 R15, R8, R3, 0x1d ;  /* 0x00000003080f7211 */ /* 0x000fe200078feaff */
[--C-:B------:R-:W-:Y:S01]  /*01f0*/  IMAD R6, R7, -0x13, R24.reuse ;  /* 0xffffffed07067824 */ /* 0x100fe200078e0218 */
[----:B------:R-:W-:Y:S01]  /*0200*/  LEA.HI.SX32 R3, R10, R13, 0x1d ;  /* 0x0000000d0a037211 */ /* 0x000fe200078feaff */
[----:B------:R-:W-:Y:S01]  /*0210*/  IMAD R13, R11, -0x13, R24 ;  /* 0xffffffed0b0d7824 */ /* 0x000fe200078e0218 */
[----:B------:R-:W-:Y:S02]  /*0220*/  SHF.R.U32.HI R9, RZ, 0x1f, R4 ;  /* 0x0000001fff097819 */ /* 0x000fe40000011604 */
[----:B------:R-:W-:Y:S01]  /*0230*/  CS2R R10, SRZ ;  /* 0x00000000000a7805 */ /* 0x000fe2000001ff00 */
[----:B------:R-:W-:-:S02]  /*0240*/  IMAD R15, R15, -0x13, R2 ;  /* 0xffffffed0f0f7824 */ /* 0x000fc400078e0202 */
[----:B----4-:R-:W-:Y:S01]  /*0250*/  IMAD.WIDE R12, R13, 0x4, R22 ;  /* 0x000000040d0c7825 */ /* 0x010fe200078e0216 */
[----:B------:R-:W-:-:S03]  /*0260*/  LEA.HI.SX32 R9, R4, R9, 0x1d ;  /* 0x0000000904097211 */ /* 0x000fc600078feaff */
[----:B------:R-:W-:Y:S01]  /*0270*/  IMAD.WIDE R14, R15, 0x4, R22 ;  /* 0x000000040f0e7825 */ /* 0x000fe200078e0216 */
[----:B------:R-:W2:Y:S01]  /*0280*/  @!P0 LDG.E.EL R11, desc[UR4][R12.64] ;  /* 0x000000040c0b8981 */ /* 0x000ea2000c2e1900 */
[C---:B------:R-:W-:Y:S02]  /*0290*/  ISETP.GE.AND P0, PT, R5.reuse, 0x40, PT ;  /* 0x000000400500780c */ /* 0x040fe40003f06270 */
[----:B------:R-:W-:Y:S01]  /*02a0*/  IMAD R4, R5, 0x13, RZ ;  /* 0x0000001305047824 */ /* 0x000fe200078e02ff */
[----:B------:R1:W3:Y:S01]  /*02b0*/  @!P1 LDG.E.EL R25, desc[UR4][R14.64] ;  /* 0x000000040e199981 */ /* 0x0002e2000c2e1900 */
[----:B------:R-:W-:Y:S01]  /*02c0*/  IMAD R6, R7, 0x4c0, R6 ;  /* 0x000004c007067824 */ /* 0x000fe200078e0206 */
[----:B------:R-:W-:Y:S01]  /*02d0*/  ISETP.LT.AND P1, PT, R24, 0x4c, !P0 ;  /* 0x0000004c1800780c */ /* 0x000fe20004721270 */
[----:B------:R-:W-:Y:S01]  /*02e0*/  IMAD R0, R9, -0x13, R2 ;  /* 0xffffffed09007824 */ /* 0x000fe200078e0202 */
[----:B------:R-:W-:Y:S02]  /*02f0*/  IADD3 R17, R4, 0x13, RZ ;  /* 0x0000001304117810 */ /* 0x000fe40007ffe0ff */
[----:B------:R-:W-:Y:S01]  /*0300*/  IADD3 R7, R4, 0x26, RZ ;  /* 0x0000002604077810 */ /* 0x000fe20007ffe0ff */
[----:B------:R-:W-:Y:S01]  /*0310*/  IMAD R33, R5, 0x13, R6 ;  /* 0x0000001305217824 */ /* 0x000fe200078e0206 */
[----:B------:R-:W-:Y:S01]  /*0320*/  IADD3 R4, R4, 0x39, RZ ;  /* 0x0000003904047810 */ /* 0x000fe20007ffe0ff */
[----:B------:R-:W-:Y:S01]  /*0330*/  IMAD R0, R9, 0x4c0, R0 ;  /* 0x000004c009007824 */ /* 0x000fe200078e0200 */
[----:B------:R-:W-:-:S02]  /*0340*/  IADD3 R31, R17, R6, RZ ;  /* 0x00000006111f7210 */ /* 0x000fc40007ffe0ff */
[----:B------:R-:W-:Y:S02]  /*0350*/  IADD3 R29, R7, R6, RZ ;  /* 0x00000006071d7210 */ /* 0x000fe40007ffe0ff */
[----:B-1----:R-:W-:Y:S02]  /*0360*/  IADD3 R15, R4, R6, RZ ;  /* 0x00000006040f7210 */ /* 0x002fe40007ffe0ff */
[----:B------:R-:W-:Y:S02]  /*0370*/  CS2R R8, SRZ ;  /* 0x0000000000087805 */ /* 0x000fe4000001ff00 */
[----:B------:R-:W-:Y:S01]  /*0380*/  ISETP.GE.AND P2, PT, R20, 0x4c, PT ;  /* 0x0000004c1400780c */ /* 0x000fe20003f46270 */
[----:B-----5:R-:W-:Y:S01]  /*0390*/  IMAD.WIDE R32, R33, 0x4, R18 ;  /* 0x0000000421207825 */ /* 0x020fe200078e0212 */
[----:B------:R-:W-:-:S03]  /*03a0*/  CS2R R26, SRZ ;  /* 0x00000000001a7805 */ /* 0x000fc6000001ff00 */
[--C-:B------:R-:W-:Y:S01]  /*03b0*/  IMAD.WIDE R30, R31, 0x4, R18.reuse ;  /* 0x000000041f1e7825 */ /* 0x100fe200078e0212 */
[----:B------:R-:W2:Y:S03]  /*03c0*/  @P1 LDG.E.EL R8, desc[UR4][R32.64] ;  /* 0x0000000420081981 */ /* 0x000ea6000c2e1900 */
[--C-:B------:R-:W-:Y:S01]  /*03d0*/  IMAD.WIDE R28, R29, 0x4, R18.reuse ;  /* 0x000000041d1c7825 */ /* 0x100fe200078e0212 */
[----:B------:R-:W4:Y:S03]  /*03e0*/  @P1 LDG.E.EL R9, desc[UR4][R30.64] ;  /* 0x000000041e091981 */ /* 0x000f26000c2e1900 */
[----:B------:R-:W-:Y:S01]  /*03f0*/  IMAD.WIDE R14, R15, 0x4, R18 ;  /* 0x000000040f0e7825 */ /* 0x000fe200078e0212 */
[----:B------:R1:W5:Y:S03]  /*0400*/  @P1 LDG.E.EL R10, desc[UR4][R28.64] ;  /* 0x000000041c0a1981 */ /* 0x000366000c2e1900 */
[----:B------:R-:W-:Y:S01]  /*0410*/  IMAD R3, R3, -0x13, R20 ;  /* 0xffffffed03037824 */ /* 0x000fe200078e0214 */
[----:B------:R-:W-:Y:S01]  /*0420*/  MOV R21, RZ ;  /* 0x000000ff00157202 */ /* 0x000fe20000000f00 */
[----:B------:R1:W3:Y:S02]  /*0430*/  @P1 LDG.E.EL R27, desc[UR4][R14.64] ;  /* 0x000000040e1b1981 */ /* 0x0002e4000c2e1900 */
[----:B------:R-:W-:-:S05]  /*0440*/  IMAD.WIDE R12, R3, 0x4, R22 ;  /* 0x00000004030c7825 */ /* 0x000fca00078e0216 */
[----:B------:R1:W3:Y:S01]  /*0450*/  @!P2 LDG.E.EL R21, desc[UR4][R12.64] ;  /* 0x000000040c15a981 */ /* 0x0002e2000c2e1900 */
[----:B------:R-:W-:Y:S01]  /*0460*/  ISETP.LT.AND P2, PT, R2, 0x4c, !P0 ;  /* 0x0000004c0200780c */ /* 0x000fe20004741270 */
[----:B01----:R-:W-:Y:S01]  /*0470*/  HFMA2.MMA R28, -RZ, RZ, 0, 0 ;  /* 0x00000000ff1c7435 */ /* 0x003fe200000001ff */
[----:B------:R-:W-:-:S05]  /*0480*/  IADD3 R29, R7, R0, RZ ;  /* 0x00000000071d7210 */ /* 0x000fca0007ffe0ff */
[----:B------:R-:W-:Y:S01]  /*0490*/  IMAD.WIDE R14, R29, 0x4, R18 ;  /* 0x000000041d0e7825 */ /* 0x000fe200078e0212 */
[----:B------:R-:W-:Y:S02]  /*04a0*/  IADD3 R29, R4, R0, RZ ;  /* 0x00000000041d7210 */ /* 0x000fe40007ffe0ff */
[----:B------:R-:W-:-:S03]  /*04b0*/  IADD3 R31, R17, R0, RZ ;  /* 0x00000000111f7210 */ /* 0x000fc60007ffe0ff */
[----:B------:R0:W3:Y:S01]  /*04c0*/  @P2 LDG.E.EL R28, desc[UR4][R14.64] ;  /* 0x000000040e1c2981 */ /* 0x0000e2000c2e1900 */
[----:B------:R-:W-:Y:S01]  /*04d0*/  IMAD R3, R5, 0x13, R0 ;  /* 0x0000001305037824 */ /* 0x000fe200078e0200 */
[----:B------:R-:W-:Y:S01]  /*04e0*/  CS2R R12, SRZ ;  /* 0x00000000000c7805 */ /* 0x000fe2000001ff00 */
[----:B------:R-:W-:-:S04]  /*04f0*/  IMAD.WIDE R30, R31, 0x4, R18 ;  /* 0x000000041f1e7825 */ /* 0x000fc800078e0212 */
[--C-:B0-----:R-:W-:Y:S01]  /*0500*/  IMAD.WIDE R14, R29, 0x4, R18.reuse ;  /* 0x000000041d0e7825 */ /* 0x101fe200078e0212 */
[----:B------:R-:W3:Y:S04]  /*0510*/  @P2 LDG.E.EL R13, desc[UR4][R30.64] ;  /* 0x000000041e0d2981 */ /* 0x000ee8000c2e1900 */
[----:B------:R-:W3:Y:S01]  /*0520*/  @P2 LDG.E.EL R26, desc[UR4][R14.64] ;  /* 0x000000040e1a2981 */ /* 0x000ee2000c2e1900 */
[----:B------:R-:W-:-:S05]  /*0530*/  IMAD.WIDE R32, R3, 0x4, R18 ;  /* 0x0000000403207825 */ /* 0x000fca00078e0212 */
[----:B------:R-:W3:Y:S01]  /*0540*/  @P2 LDG.E.EL R12, desc[UR4][R32.64] ;  /* 0x00000004200c2981 */ /* 0x000ee2000c2e1900 */
[----:B------:R-:W-:Y:S01]  /*0550*/  LOP3.LUT R6, R24, 0x30, RZ, 0xfc, !PT ;  /* 0x0000003018067812 */ /* 0x000fe200078efcff */
[----:B------:R-:W-:-:S04]  /*0560*/  IMAD.HI R0, R20, 0x6bca1af3, RZ ;  /* 0x6bca1af314007827 */ /* 0x000fc800078e02ff */
[----:B------:R-:W-:Y:S01]  /*0570*/  IMAD.HI R3, R6, 0x6bca1af3, RZ ;  /* 0x6bca1af306037827 */ /* 0x000fe200078e02ff */
[----:B------:R-:W-:-:S04]  /*0580*/  SHF.R.U32.HI R29, RZ, 0x1f, R0 ;  /* 0x0000001fff1d7819 */ /* 0x000fc80000011600 */
[----:B------:R-:W-:Y:S02]  /*0590*/  SHF.R.U32.HI R16, RZ, 0x1f, R3 ;  /* 0x0000001fff107819 */ /* 0x000fe40000011603 */
[----:B------:R-:W-:Y:S02]  /*05a0*/  LEA.HI.SX32 R29, R0, R29, 0x1d ;  /* 0x0000001d001d7211 */ /* 0x000fe400078feaff */
[----:B------:R-:W-:Y:S02]  /*05b0*/  LEA.HI.SX32 R3, R3, R16, 0x1d ;  /* 0x0000001003037211 */ /* 0x000fe400078feaff */
[----:B------:R-:W-:Y:S01]  /*05c0*/  ISETP.GE.AND P4, PT, R6, 0x4c, PT ;  /* 0x0000004c0600780c */ /* 0x000fe20003f86270 */
[----:B------:R-:W-:Y:S02]  /*05d0*/  IMAD R16, R29, -0x13, R20 ;  /* 0xffffffed1d107824 */ /* 0x000fe400078e0214 */
[----:B------:R-:W-:Y:S02]  /*05e0*/  IMAD R3, R3, -0x13, R6 ;  /* 0xffffffed03037824 */ /* 0x000fe400078e0206 */
[----:B------:R-:W-:Y:S01]  /*05f0*/  IMAD R16, R29, 0x4c0, R16 ;  /* 0x000004c01d107824 */ /* 0x000fe200078e0210 */
[----:B------:R-:W-:Y:S01]  /*0600*/  ISETP.LT.AND P3, PT, R20, 0x4c, !P0 ;  /* 0x0000004c1400780c */ /* 0x000fe20004761270 */
[----:B------:R-:W-:Y:S01]  /*0610*/  IMAD.WIDE R22, R3, 0x4, R22 ;  /* 0x0000000403167825 */ /* 0x000fe200078e0216 */
[----:B------:R-:W-:-:S02]  /*0620*/  MOV R3, RZ ;  /* 0x000000ff00037202 */ /* 0x000fc40000000f00 */
[----:B------:R-:W-:-:S04]  /*0630*/  IADD3 R29, R17, R16, RZ ;  /* 0x00000010111d7210 */ /* 0x000fc80007ffe0ff */
[----:B------:R0:W3:Y:S02]  /*0640*/  @!P4 LDG.E.EL R3, desc[UR4][R22.64] ;  /* 0x000000041603c981 */ /* 0x0000e4000c2e1900 */
[----:B0-----:R-:W-:-:S04]  /*0650*/  IMAD.WIDE R22, R29, 0x4, R18 ;  /* 0x000000041d167825 */ /* 0x001fc800078e0212 */
[----:B------:R-:W-:Y:S02]  /*0660*/  IMAD R15, R5, 0x13, R16 ;  /* 0x00000013050f7824 */ /* 0x000fe400078e0210 */
[----:B------:R-:W-:Y:S02]  /*0670*/  IMAD.MOV.U32 R0, RZ, RZ, RZ ;  /* 0x000000ffff007224 */ /* 0x000fe400078e00ff */
[--C-:B------:R-:W-:Y:S01]  /*0680*/  IMAD.WIDE R14, R15, 0x4, R18.reuse ;  /* 0x000000040f0e7825 */ /* 0x100fe200078e0212 */
[----:B------:R-:W-:Y:S02]  /*0690*/  IADD3 R29, R7, R16, RZ ;  /* 0x00000010071d7210 */ /* 0x000fe40007ffe0ff */
[----:B------:R-:W-:Y:S01]  /*06a0*/  IADD3 R31, R4, R16, RZ ;  /* 0x00000010041f7210 */ /* 0x000fe20007ffe0ff */
[----:B------:R-:W-:Y:S01]  /*06b0*/  HFMA2.MMA R16, -RZ, RZ, 0, 0 ;  /* 0x00000000ff107435 */ /* 0x000fe200000001ff */
[----:B------:R-:W3:Y:S03]  /*06c0*/  @P3 LDG.E.EL R0, desc[UR4][R14.64] ;  /* 0x000000040e003981 */ /* 0x000ee6000c2e1900 */
[----:B------:R-:W-:Y:S01]  /*06d0*/  IMAD.WIDE R30, R31, 0x4, R18 ;  /* 0x000000041f1e7825 */ /* 0x000fe200078e0212 */
[----:B------:R-:W-:-:S03]  /*06e0*/  ISETP.LT.AND P0, PT, R6, 0x4c, !P0 ;  /* 0x0000004c0600780c */ /* 0x000fc60004701270 */
[----:B------:R-:W-:Y:S02]  /*06f0*/  IMAD R20, R20, 0x40, R5 ;  /* 0x0000004014147824 */ /* 0x000fe400078e0205 */
[----:B------:R-:W3:Y:S01]  /*0700*/  @P3 LDG.E.EL R16, desc[UR4][R30.64] ;  /* 0x000000041e103981 */ /* 0x000ee2000c2e1900 */
[C---:B--2---:R-:W-:Y:S01]  /*0710*/  FADD R8, R11.reuse, R8 ;  /* 0x000000080b087221 */ /* 0x044fe20000000000 */
[C---:B----4-:R-:W-:Y:S01]  /*0720*/  FADD R9, R11.reuse, R9 ;  /* 0x000000090b097221 */ /* 0x050fe20000000000 */
[C---:B-----5:R-:W-:Y:S01]  /*0730*/  FADD R10, R11.reuse, R10 ;  /* 0x0000000a0b0a7221 */ /* 0x060fe20000000000 */
[----:B---3--:R-:W-:Y:S01]  /*0740*/  FADD R11, R11, R27 ;  /* 0x0000001b0b0b7221 */ /* 0x008fe20000000000 */
[----:B------:R-:W-:-:S10]  /*0750*/  HFMA2.MMA R27, -RZ, RZ, 0, 0 ;  /* 0x00000000ff1b7435 */ /* 0x000fd400000001ff */
[----:B------:R0:W2:Y:S02]  /*0760*/  @P3 LDG.E.EL R27, desc[UR4][R22.64] ;  /* 0x00000004161b3981 */ /* 0x0000a4000c2e1900 */
[----:B0-----:R-:W-:-:S05]  /*0770*/  IMAD.HI R22, R6, 0x6bca1af3, RZ ;  /* 0x6bca1af306167827 */ /* 0x001fca00078e02ff */
[----:B------:R-:W-:-:S04]  /*0780*/  SHF.R.U32.HI R23, RZ, 0x1f, R22 ;  /* 0x0000001fff177819 */ /* 0x000fc80000011616 */
[----:B------:R-:W-:Y:S01]  /*0790*/  LEA.HI.SX32 R23, R22, R23, 0x1d ;  /* 0x0000001716177211 */ /* 0x000fe200078feaff */
[----:B------:R-:W-:Y:S01]  /*07a0*/  FADD R14, R25, R28 ;  /* 0x0000001c190e7221 */ /* 0x000fe20000000000 */
[----:B------:R-:W-:-:S04]  /*07b0*/  IMAD.WIDE R28, R29, 0x4, R18 ;  /* 0x000000041d1c7825 */ /* 0x000fc800078e0212 */
[----:B------:R-:W-:Y:S01]  /*07c0*/  FADD R15, R25, R26 ;  /* 0x0000001a190f7221 */ /* 0x000fe20000000000 */
[----:B------:R-:W-:Y:S01]  /*07d0*/  IMAD R22, R23, -0x13, R6 ;  /* 0xffffffed17167824 */ /* 0x000fe200078e0206 */
[----:B------:R-:W-:-:S03]  /*07e0*/  MOV R26, RZ ;  /* 0x000000ff001a7202 */ /* 0x000fc60000000f00 */
[----:B------:R-:W-:Y:S02]  /*07f0*/  IMAD R22, R23, 0x4c0, R22 ;  /* 0x000004c017167824 */ /* 0x000fe400078e0216 */
[C---:B------:R-:W-:Y:S01]  /*0800*/  FADD R12, R25.reuse, R12 ;  /* 0x0000000c190c7221 */ /* 0x040fe20000000000 */
[----:B------:R-:W-:Y:S01]  /*0810*/  FADD R13, R25, R13 ;  /* 0x0000000d190d7221 */ /* 0x000fe20000000000 */
[----:B------:R0:W3:Y:S01]  /*0820*/  @P3 LDG.E.EL R26, desc[UR4][R28.64] ;  /* 0x000000041c1a3981 */ /* 0x0000e2000c2e1900 */
[-C--:B------:R-:W-:Y:S01]  /*0830*/  LEA R25, R24, R5.reuse, 0x6 ;  /* 0x0000000518197211 */ /* 0x080fe200078e30ff */
[----:B------:R-:W-:Y:S01]  /*0840*/  IMAD R35, R5, 0x13, R22 ;  /* 0x0000001305237824 */ /* 0x000fe200078e0216 */
[----:B------:R-:W-:Y:S02]  /*0850*/  LEA R23, R6, R5, 0x6 ;  /* 0x0000000506177211 */ /* 0x000fe400078e30ff */
[----:B------:R-:W-:Y:S02]  /*0860*/  IADD3 R33, R17, R22, RZ ;  /* 0x0000001611217210 */ /* 0x000fe40007ffe0ff */
[----:B------:R-:W-:-:S02]  /*0870*/  IADD3 R31, R4, R22, RZ ;  /* 0x00000016041f7210 */ /* 0x000fc40007ffe0ff */
[----:B0-----:R-:W-:Y:S02]  /*0880*/  LEA R29, R2, R5, 0x6 ;  /* 0x00000005021d7211 */ /* 0x001fe400078e30ff */
[----:B------:R-:W-:Y:S01]  /*0890*/  IADD3 R5, R7, R22, RZ ;  /* 0x0000001607057210 */ /* 0x000fe20007ffe0ff */
[----:B------:R-:W-:Y:S02]  /*08a0*/  HFMA2.MMA R2, -RZ, RZ, 0, 0 ;  /* 0x00000000ff027435 */ /* 0x000fe400000001ff */
[----:B------:R-:W-:Y:S01]  /*08b0*/  HFMA2.MMA R22, -RZ, RZ, 0, 0 ;  /* 0x00000000ff167435 */ /* 0x000fe200000001ff */
[----:B------:R-:W-:Y:S01]  /*08c0*/  IMAD.WIDE R34, R35, 0x4, R18 ;  /* 0x0000000423227825 */ /* 0x000fe200078e0212 */
[----:B------:R-:W-:-:S03]  /*08d0*/  MOV R6, RZ ;  /* 0x000000ff00067202 */ /* 0x000fc60000000f00 */
[----:B------:R-:W-:-:S03]  /*08e0*/  IMAD.WIDE R32, R33, 0x4, R18 ;  /* 0x0000000421207825 */ /* 0x000fc600078e0212 */
[----:B------:R-:W4:Y:S01]  /*08f0*/  @P0 LDG.E.EL R6, desc[UR4][R34.64] ;  /* 0x0000000422060981 */ /* 0x000f22000c2e1900 */
[----:B------:R-:W-:-:S03]  /*0900*/  IMAD.WIDE R4, R5, 0x4, R18 ;  /* 0x0000000405047825 */ /* 0x000fc600078e0212 */
[----:B------:R-:W5:Y:S01]  /*0910*/  @P0 LDG.E.EL R2, desc[UR4][R32.64] ;  /* 0x0000000420020981 */ /* 0x000f62000c2e1900 */
[----:B------:R-:W-:Y:S01]  /*0920*/  IMAD.WIDE R30, R31, 0x4, R18 ;  /* 0x000000041f1e7825 */ /* 0x000fe200078e0212 */
[----:B------:R-:W-:-:S04]  /*0930*/  MOV R18, RZ ;  /* 0x000000ff00127202 */ /* 0x000fc80000000f00 */
[----:B------:R-:W5:Y:S04]  /*0940*/  @P0 LDG.E.EL R22, desc[UR4][R30.64] ;  /* 0x000000041e160981 */ /* 0x000f68000c2e1900 */
[----:B------:R0:W5:Y:S02]  /*0950*/  @P0 LDG.E.EL R18, desc[UR4][R4.64] ;  /* 0x0000000404120981 */ /* 0x000164000c2e1900 */
[----:B0-----:R-:W0:Y:S01]  /*0960*/  LDC.64 R4, c[0x0][0x220] ;  /* 0x00008800ff047b82 */ /* 0x001e220000000a00 */
[----:B------:R-:W-:Y:S01]  /*0970*/  FADD R24, R21, R0 ;  /* 0x0000000015187221 */ /* 0x000fe20000000000 */
[----:B0-----:R-:W-:-:S04]  /*0980*/  IMAD.WIDE R34, R25, 0x4, R4 ;  /* 0x0000000419227825 */ /* 0x001fc800078e0204 */
[----:B------:R-:W-:Y:S01]  /*0990*/  IMAD.WIDE R28, R29, 0x4, R4 ;  /* 0x000000041d1c7825 */ /* 0x000fe200078e0204 */
[----:B------:R0:W-:Y:S04]  /*09a0*/  @P1 STG.E.128 desc[UR4][R34.64], R8 ;  /* 0x0000000822001986 */ /* 0x0001e8000c101d04 */
[----:B------:R0:W-:Y:S01]  /*09b0*/  @P2 STG.E.128 desc[UR4][R28.64], R12 ;  /* 0x0000000c1c002986 */ /* 0x0001e2000c101d04 */
[C---:B--2---:R-:W-:Y:S01]  /*09c0*/  FADD R25, R21.reuse, R27 ;  /* 0x0000001b15197221 */ /* 0x044fe20000000000 */
[C---:B------:R-:W-:Y:S01]  /*09d0*/  FADD R27, R21.reuse, R16 ;  /* 0x00000010151b7221 */ /* 0x040fe20000000000 */
[----:B---3--:R-:W-:Y:S01]  /*09e0*/  FADD R26, R21, R26 ;  /* 0x0000001a151a7221 */ /* 0x008fe20000000000 */
[----:B------:R-:W-:-:S05]  /*09f0*/  IMAD.WIDE R20, R20, 0x4, R4 ;  /* 0x0000000414147825 */ /* 0x000fca00078e0204 */
[----:B------:R0:W-:Y:S01]  /*0a00*/  @P3 STG.E.128 desc[UR4][R20.64], R24 ;  /* 0x0000001814003986 */ /* 0x0001e2000c101d04 */
[----:B------:R-:W-:-:S04]  /*0a10*/  IMAD.WIDE R4, R23, 0x4, R4 ;  /* 0x0000000417047825 */ /* 0x000fc800078e0204 */
[C---:B----4-:R-:W-:Y:S01]  /*0a20*/  FADD R16, R3.reuse, R6 ;  /* 0x0000000603107221 */ /* 0x050fe20000000000 */
[C---:B-----5:R-:W-:Y:S01]  /*0a30*/  FADD R17, R3.reuse, R2 ;  /* 0x0000000203117221 */ /* 0x060fe20000000000 */
[C---:B------:R-:W-:Y:S01]  /*0a40*/  FADD R19, R3.reuse, R22 ;  /* 0x0000001603137221 */ /* 0x040fe20000000000 */
[----:B------:R-:W-:Y:S01]  /*0a50*/  FADD R18, R3, R18 ;  /* 0x0000001203127221 */ /* 0x000fe20000000000 */
[----:B0-----:R-:W-:Y:S06]  /*0a60*/  @!P0 EXIT ;  /* 0x000000000000894d */ /* 0x001fec0003800000 */
[----:B------:R-:W-:Y:S01]  /*0a70*/  STG.E.128 desc[UR4][R4.64], R16 ;  /* 0x0000001004007986 */ /* 0x000fe2000c101d04 */
[----:B------:R-:W-:Y:S05]  /*0a80*/  EXIT ;  /* 0x000000000000794d */ /* 0x000fea0003800000 */
.L_x_0:
[----:B------:R-:W-:-:S00]  /*0a90*/  BRA `(.L_x_0) ;  /* 0xfffffffc00fc7947 */ /* 0x000fc0000383ffff */
[----:B------:R-:W-:-:S00]  /*0aa0*/  NOP ;  /* 0x0000000000007918 */ /* 0x000fc00000000000 */
        /* <DEDUP_REMOVED lines=13> */
.L_x_1:


//--------------------- .nv.constant0.triton_poi_fused_convolution_14 --------------------------
	.section	.nv.constant0.triton_poi_fused_convolution_14,"a",@progbits
	.sectionflags	@""
	.align	4
.nv.constant0.triton_poi_fused_convolution_14:
	.zero		560
